//
// Generated by NVIDIA NVVM Compiler
//
// Compiler Build ID: CL-36424714
// Cuda compilation tools, release 13.0, V13.0.88
// Based on NVVM 20.0.0
//

.version 9.0
.target sm_100
.address_size 64

	// .globl	_Z7sharpenPiS_iiS_

.visible .entry _Z7sharpenPiS_iiS_(
	.param .u64 .ptr .align 1 _Z7sharpenPiS_iiS__param_0,
	.param .u64 .ptr .align 1 _Z7sharpenPiS_iiS__param_1,
	.param .u32 _Z7sharpenPiS_iiS__param_2,
	.param .u32 _Z7sharpenPiS_iiS__param_3,
	.param .u64 .ptr .align 1 _Z7sharpenPiS_iiS__param_4
)
{
	.reg .pred 	%p<36>;
	.reg .b32 	%r<146>;
	.reg .b64 	%rd<25>;

	ld.param.u64 	%rd6, [_Z7sharpenPiS_iiS__param_0];
	ld.param.u64 	%rd4, [_Z7sharpenPiS_iiS__param_1];
	ld.param.u32 	%r59, [_Z7sharpenPiS_iiS__param_2];
	ld.param.u32 	%r60, [_Z7sharpenPiS_iiS__param_3];
	ld.param.u64 	%rd5, [_Z7sharpenPiS_iiS__param_4];
	cvta.to.global.u64 	%rd1, %rd6;
	mov.u32 	%r61, %tid.x;
	mov.u32 	%r62, %ctaid.x;
	mov.u32 	%r63, %ntid.x;
	mad.lo.s32 	%r64, %r62, %r63, %r61;
	div.s32 	%r2, %r64, %r59;
	mul.lo.s32 	%r65, %r2, %r59;
	sub.s32 	%r1, %r64, %r65;
	setp.lt.s32 	%p3, %r59, 0;
	setp.ge.s32 	%p4, %r2, %r60;
	or.pred  	%p5, %p3, %p4;
	@%p5 bra 	$L__BB0_18;
	add.s32 	%r3, %r1, -3;
	add.s32 	%r4, %r2, -3;
	setp.gt.s32 	%p6, %r1, 2;
	add.s32 	%r67, %r1, -2;
	setp.lt.u32 	%p7, %r67, %r59;
	and.pred  	%p8, %p6, %p7;
	setp.gt.s32 	%p9, %r2, 2;
	add.s32 	%r68, %r2, -2;
	setp.lt.s32 	%p10, %r68, %r60;
	and.pred  	%p1, %p9, %p10;
	selp.u32 	%r69, 1, 0, %p8;
	add.s32 	%r5, %r3, %r69;
	selp.b32 	%r70, 2, 0, %p8;
	add.s32 	%r6, %r3, %r70;
	selp.b32 	%r7, %r1, %r3, %p8;
	selp.b32 	%r71, 4, 0, %p8;
	add.s32 	%r8, %r3, %r71;
	selp.b32 	%r72, 5, 0, %p8;
	add.s32 	%r9, %r3, %r72;
	selp.b32 	%r73, 6, 0, %p8;
	add.s32 	%r10, %r3, %r73;
	cvta.to.global.u64 	%rd2, %rd5;
	mov.b32 	%r121, 0;
	mov.u32 	%r127, %r121;
	mov.u32 	%r126, %r121;
	mov.u32 	%r125, %r121;
$L__BB0_2:
	setp.ge.u32 	%p11, %r3, %r59;
	selp.b32 	%r74, %r121, 0, %p1;
	add.s32 	%r75, %r4, %r74;
	mul.lo.s32 	%r76, %r121, 7;
	setp.gt.s32 	%p12, %r75, -1;
	setp.lt.s32 	%p13, %r75, %r60;
	and.pred  	%p2, %p12, %p13;
	not.pred 	%p15, %p2;
	mul.lo.s32 	%r15, %r75, %r59;
	mul.wide.u32 	%rd7, %r76, 4;
	add.s64 	%rd3, %rd2, %rd7;
	or.pred  	%p16, %p11, %p15;
	@%p16 bra 	$L__BB0_4;
	ld.global.u32 	%r77, [%rd3];
	add.s32 	%r78, %r3, %r15;
	mul.lo.s32 	%r79, %r78, 3;
	mul.wide.s32 	%rd8, %r79, 4;
	add.s64 	%rd9, %rd1, %rd8;
	ld.global.u32 	%r80, [%rd9];
	mad.lo.s32 	%r125, %r80, %r77, %r125;
	ld.global.u32 	%r81, [%rd9+4];
	mad.lo.s32 	%r126, %r81, %r77, %r126;
	ld.global.u32 	%r82, [%rd9+8];
	mad.lo.s32 	%r127, %r82, %r77, %r127;
$L__BB0_4:
	setp.ge.u32 	%p17, %r5, %r59;
	or.pred  	%p19, %p17, %p15;
	@%p19 bra 	$L__BB0_6;
	ld.global.u32 	%r83, [%rd3+4];
	add.s32 	%r84, %r5, %r15;
	mul.lo.s32 	%r85, %r84, 3;
	mul.wide.s32 	%rd10, %r85, 4;
	add.s64 	%rd11, %rd1, %rd10;
	ld.global.u32 	%r86, [%rd11];
	mad.lo.s32 	%r125, %r86, %r83, %r125;
	ld.global.u32 	%r87, [%rd11+4];
	mad.lo.s32 	%r126, %r87, %r83, %r126;
	ld.global.u32 	%r88, [%rd11+8];
	mad.lo.s32 	%r127, %r88, %r83, %r127;
$L__BB0_6:
	setp.ge.u32 	%p20, %r6, %r59;
	or.pred  	%p22, %p20, %p15;
	@%p22 bra 	$L__BB0_8;
	ld.global.u32 	%r89, [%rd3+8];
	add.s32 	%r90, %r6, %r15;
	mul.lo.s32 	%r91, %r90, 3;
	mul.wide.s32 	%rd12, %r91, 4;
	add.s64 	%rd13, %rd1, %rd12;
	ld.global.u32 	%r92, [%rd13];
	mad.lo.s32 	%r125, %r92, %r89, %r125;
	ld.global.u32 	%r93, [%rd13+4];
	mad.lo.s32 	%r126, %r93, %r89, %r126;
	ld.global.u32 	%r94, [%rd13+8];
	mad.lo.s32 	%r127, %r94, %r89, %r127;
$L__BB0_8:
	setp.ge.u32 	%p23, %r7, %r59;
	or.pred  	%p25, %p23, %p15;
	@%p25 bra 	$L__BB0_10;
	ld.global.u32 	%r95, [%rd3+12];
	add.s32 	%r96, %r7, %r15;
	mul.lo.s32 	%r97, %r96, 3;
	mul.wide.s32 	%rd14, %r97, 4;
	add.s64 	%rd15, %rd1, %rd14;
	ld.global.u32 	%r98, [%rd15];
	mad.lo.s32 	%r125, %r98, %r95, %r125;
	ld.global.u32 	%r99, [%rd15+4];
	mad.lo.s32 	%r126, %r99, %r95, %r126;
	ld.global.u32 	%r100, [%rd15+8];
	mad.lo.s32 	%r127, %r100, %r95, %r127;
$L__BB0_10:
	setp.ge.u32 	%p26, %r8, %r59;
	or.pred  	%p28, %p26, %p15;
	@%p28 bra 	$L__BB0_12;
	ld.global.u32 	%r101, [%rd3+16];
	add.s32 	%r102, %r8, %r15;
	mul.lo.s32 	%r103, %r102, 3;
	mul.wide.s32 	%rd16, %r103, 4;
	add.s64 	%rd17, %rd1, %rd16;
	ld.global.u32 	%r104, [%rd17];
	mad.lo.s32 	%r125, %r104, %r101, %r125;
	ld.global.u32 	%r105, [%rd17+4];
	mad.lo.s32 	%r126, %r105, %r101, %r126;
	ld.global.u32 	%r106, [%rd17+8];
	mad.lo.s32 	%r127, %r106, %r101, %r127;
$L__BB0_12:
	setp.ge.u32 	%p29, %r9, %r59;
	or.pred  	%p31, %p29, %p15;
	@%p31 bra 	$L__BB0_14;
	ld.global.u32 	%r107, [%rd3+20];
	add.s32 	%r108, %r9, %r15;
	mul.lo.s32 	%r109, %r108, 3;
	mul.wide.s32 	%rd18, %r109, 4;
	add.s64 	%rd19, %rd1, %rd18;
	ld.global.u32 	%r110, [%rd19];
	mad.lo.s32 	%r125, %r110, %r107, %r125;
	ld.global.u32 	%r111, [%rd19+4];
	mad.lo.s32 	%r126, %r111, %r107, %r126;
	ld.global.u32 	%r112, [%rd19+8];
	mad.lo.s32 	%r127, %r112, %r107, %r127;
$L__BB0_14:
	setp.ge.u32 	%p32, %r10, %r59;
	or.pred  	%p34, %p32, %p15;
	@%p34 bra 	$L__BB0_16;
	ld.global.u32 	%r113, [%rd3+24];
	add.s32 	%r114, %r10, %r15;
	mul.lo.s32 	%r115, %r114, 3;
	mul.wide.s32 	%rd20, %r115, 4;
	add.s64 	%rd21, %rd1, %rd20;
	ld.global.u32 	%r116, [%rd21];
	mad.lo.s32 	%r125, %r116, %r113, %r125;
	ld.global.u32 	%r117, [%rd21+4];
	mad.lo.s32 	%r126, %r117, %r113, %r126;
	ld.global.u32 	%r118, [%rd21+8];
	mad.lo.s32 	%r127, %r118, %r113, %r127;
$L__BB0_16:
	add.s32 	%r121, %r121, 1;
	setp.ne.s32 	%p35, %r121, 7;
	@%p35 bra 	$L__BB0_2;
	mad.lo.s32 	%r119, %r2, %r59, %r1;
	mul.lo.s32 	%r120, %r119, 3;
	cvta.to.global.u64 	%rd22, %rd4;
	mul.wide.s32 	%rd23, %r120, 4;
	add.s64 	%rd24, %rd22, %rd23;
	st.global.u32 	[%rd24], %r125;
	st.global.u32 	[%rd24+4], %r126;
	st.global.u32 	[%rd24+8], %r127;
$L__BB0_18:
	ret;

}


// ===== COMPILED SASS (sm_100) =====

	.target	sm_100

	.elftype	@"ET_EXEC"


//--------------------- .note.nv.tkinfo           --------------------------
	.section	.note.nv.tkinfo,"",@"SHT_NOTE"
	.sectionflags	@"SHF_NOTE_NV_TKINFO"
	.tkinfo
        /*0018*/ 	.word	0x00000002
        /*0030*/ 	.string	""
        /*0030*/ 	.string	"ptxas"
        /*0030*/ 	.string	"Cuda compilation tools, release 13.0, V13.0.88"
        /*0030*/ 	.string	"Build cuda_13.0.r13.0/compiler.36424714_0"
        /*0030*/ 	.string	"-arch sm_100 -m 64 "



//--------------------- .note.nv.cuinfo           --------------------------
	.section	.note.nv.cuinfo,"",@"SHT_NOTE"
	.sectionflags	@"SHF_NOTE_NV_CUINFO"
        /*0018*/ 	.short	0x0002
        /*001a*/ 	.short	0x0064
        /*001c*/ 	.short	0x0082
	.zero		2


//--------------------- .nv.info                  --------------------------
	.section	.nv.info,"",@"SHT_CUDA_INFO"
	.align	4


	//----- nvinfo : EIATTR_REGCOUNT
	.align		4
        /*0000*/ 	.byte	0x04, 0x2f
        /*0002*/ 	.short	(.L_1 - .L_0)
	.align		4
.L_0:
        /*0004*/ 	.word	index@(_Z7sharpenPiS_iiS_)
        /*0008*/ 	.word	0x00000020


	//----- nvinfo : EIATTR_FRAME_SIZE
	.align		4
.L_1:
        /*000c*/ 	.byte	0x04, 0x11
        /*000e*/ 	.short	(.L_3 - .L_2)
	.align		4
.L_2:
        /*0010*/ 	.word	index@(_Z7sharpenPiS_iiS_)
        /*0014*/ 	.word	0x00000000


	//----- nvinfo : EIATTR_MIN_STACK_SIZE
	.align		4
.L_3:
        /*0018*/ 	.byte	0x04, 0x12
        /*001a*/ 	.short	(.L_5 - .L_4)
	.align		4
.L_4:
        /*001c*/ 	.word	index@(_Z7sharpenPiS_iiS_)
        /*0020*/ 	.word	0x00000000
.L_5:


//--------------------- .nv.compat                --------------------------
	.section	.nv.compat,"",@"SHT_CUDA_COMPAT_INFO"
	.align	4
        /*0000*/ 	.byte	0x02, 0x09, 0x00, 0x00, 0x02, 0x02, 0x01, 0x00, 0x02, 0x05, 0x05, 0x00, 0x03, 0x07, 0x01, 0x01
        /*0010*/ 	.byte	0x02, 0x03, 0x00, 0x00, 0x02, 0x06, 0x01, 0x00, 0x04, 0x0b, 0x08, 0x00, 0x09, 0x00, 0x00, 0x00
        /*0020*/ 	.byte	0x00, 0x00, 0x00, 0x00


//--------------------- .nv.info._Z7sharpenPiS_iiS_ --------------------------
	.section	.nv.info._Z7sharpenPiS_iiS_,"",@"SHT_CUDA_INFO"
	.sectionflags	@""
	.align	4


	//----- nvinfo : EIATTR_CUDA_API_VERSION
	.align		4
        /*0000*/ 	.byte	0x04, 0x37
        /*0002*/ 	.short	(.L_7 - .L_6)
.L_6:
        /*0004*/ 	.word	0x00000082


	//----- nvinfo : EIATTR_KPARAM_INFO
	.align		4
.L_7:
        /*0008*/ 	.byte	0x04, 0x17
        /*000a*/ 	.short	(.L_9 - .L_8)
.L_8:
        /*000c*/ 	.word	0x00000000
        /*0010*/ 	.short	0x0004
        /*0012*/ 	.short	0x0018
        /*0014*/ 	.byte	0x00, 0xf5, 0x21, 0x00


	//----- nvinfo : EIATTR_KPARAM_INFO
	.align		4
.L_9:
        /*0018*/ 	.byte	0x04, 0x17
        /*001a*/ 	.short	(.L_11 - .L_10)
.L_10:
        /*001c*/ 	.word	0x00000000
        /*0020*/ 	.short	0x0003
        /*0022*/ 	.short	0x0014
        /*0024*/ 	.byte	0x00, 0xf0, 0x11, 0x00


	//----- nvinfo : EIATTR_KPARAM_INFO
	.align		4
.L_11:
        /*0028*/ 	.byte	0x04, 0x17
        /*002a*/ 	.short	(.L_13 - .L_12)
.L_12:
        /*002c*/ 	.word	0x00000000
        /*0030*/ 	.short	0x0002
        /*0032*/ 	.short	0x0010
        /*0034*/ 	.byte	0x00, 0xf0, 0x11, 0x00


	//----- nvinfo : EIATTR_KPARAM_INFO
	.align		4
.L_13:
        /*0038*/ 	.byte	0x04, 0x17
        /*003a*/ 	.short	(.L_15 - .L_14)
.L_14:
        /*003c*/ 	.word	0x00000000
        /*0040*/ 	.short	0x0001
        /*0042*/ 	.short	0x0008
        /*0044*/ 	.byte	0x00, 0xf5, 0x21, 0x00


	//----- nvinfo : EIATTR_KPARAM_INFO
	.align		4
.L_15:
        /*0048*/ 	.byte	0x04, 0x17
        /*004a*/ 	.short	(.L_17 - .L_16)
.L_16:
        /*004c*/ 	.word	0x00000000
        /*0050*/ 	.short	0x0000
        /*0052*/ 	.short	0x0000
        /*0054*/ 	.byte	0x00, 0xf5, 0x21, 0x00


	//----- nvinfo : EIATTR_SPARSE_MMA_MASK
	.align		4
.L_17:
        /*0058*/ 	.byte	0x03, 0x50
        /*005a*/ 	.short	0x0000


	//----- nvinfo : EIATTR_MAXREG_COUNT
	.align		4
        /*005c*/ 	.byte	0x03, 0x1b
        /*005e*/ 	.short	0x00ff


	//----- nvinfo : EIATTR_MERCURY_ISA_VERSION
	.align		4
        /*0060*/ 	.byte	0x03, 0x5f
        /*0062*/ 	.short	0x0101


	//----- nvinfo : EIATTR_VRC_CTA_INIT_COUNT
	.align		4
        /*0064*/ 	.byte	0x02, 0x4a
	.zero		1
	.zero		1


	//----- nvinfo : EIATTR_EXIT_INSTR_OFFSETS
	.align		4
        /*0068*/ 	.byte	0x04, 0x1c
        /*006a*/ 	.short	(.L_19 - .L_18)


	//   ....[0]....
.L_18:
        /*006c*/ 	.word	0x00000220


	//   ....[1]....
        /*0070*/ 	.word	0x000009f0


	//----- nvinfo : EIATTR_CBANK_PARAM_SIZE
	.align		4
.L_19:
        /*0074*/ 	.byte	0x03, 0x19
        /*0076*/ 	.short	0x0020


	//----- nvinfo : EIATTR_PARAM_CBANK
	.align		4
        /*0078*/ 	.byte	0x04, 0x0a
        /*007a*/ 	.short	(.L_21 - .L_20)
	.align		4
.L_20:
        /*007c*/ 	.word	index@(.nv.constant0._Z7sharpenPiS_iiS_)
        /*0080*/ 	.short	0x0380
        /*0082*/ 	.short	0x0020


	//----- nvinfo : EIATTR_SW_WAR
	.align		4
.L_21:
        /*0084*/ 	.byte	0x04, 0x36
        /*0086*/ 	.short	(.L_23 - .L_22)
.L_22:
        /*0088*/ 	.word	0x00000008
.L_23:


//--------------------- .nv.callgraph             --------------------------
	.section	.nv.callgraph,"",@"SHT_CUDA_CALLGRAPH"
	.align	4
	.sectionentsize	8
	.align		4
        /*0000*/ 	.word	0x00000000
	.align		4
        /*0004*/ 	.word	0xffffffff
	.align		4
        /*0008*/ 	.word	0x00000000
	.align		4
        /*000c*/ 	.word	0xfffffffe
	.align		4
        /*0010*/ 	.word	0x00000000
	.align		4
        /*0014*/ 	.word	0xfffffffd
	.align		4
        /*0018*/ 	.word	0x00000000
	.align		4
        /*001c*/ 	.word	0xfffffffc


//--------------------- .text._Z7sharpenPiS_iiS_  --------------------------
	.section	.text._Z7sharpenPiS_iiS_,"ax",@progbits
	.align	128
        .global         _Z7sharpenPiS_iiS_
        .type           _Z7sharpenPiS_iiS_,@function
        .size           _Z7sharpenPiS_iiS_,(.L_x_2 - _Z7sharpenPiS_iiS_)
        .other          _Z7sharpenPiS_iiS_,@"STO_CUDA_ENTRY STV_DEFAULT"
_Z7sharpenPiS_iiS_:
.text._Z7sharpenPiS_iiS_:
[----:B------:R-:W-:Y:S08]  /*0000*/  LDC R1, c[0x0][0x37c] ;  /* 0x0000df00ff017b82 */ /* 0x000ff00000000800 */
[----:B------:R-:W0:Y:S01]  /*0010*/  LDC R8, c[0x0][0x390] ;  /* 0x0000e400ff087b82 */ /* 0x000e220000000800 */
[----:B------:R-:W1:Y:S01]  /*0020*/  S2R R5, SR_TID.X ;  /* 0x0000000000057919 */ /* 0x000e620000002100 */
[----:B------:R-:W2:Y:S06]  /*0030*/  LDCU UR6, c[0x0][0x394] ;  /* 0x00007280ff0677ac */ /* 0x000eac0008000800 */
[----:B------:R-:W1:Y:S08]  /*0040*/  S2UR UR4, SR_CTAID.X ;  /* 0x00000000000479c3 */ /* 0x000e700000002500 */
[----:B------:R-:W1:Y:S01]  /*0050*/  LDC R4, c[0x0][0x360] ;  /* 0x0000d800ff047b82 */ /* 0x000e620000000800 */
[----:B0-----:R-:W-:-:S04]  /*0060*/  IABS R7, R8 ;  /* 0x0000000800077213 */ /* 0x001fc80000000000 */
[----:B------:R-:W0:Y:S01]  /*0070*/  I2F.RP R0, R7 ;  /* 0x0000000700007306 */ /* 0x000e220000209400 */
[----:B-1----:R-:W-:-:S07]  /*0080*/  IMAD R5, R4, UR4, R5 ;  /* 0x0000000404057c24 */ /* 0x002fce000f8e0205 */
[----:B0-----:R-:W0:Y:S02]  /*0090*/  MUFU.RCP R0, R0 ;  /* 0x0000000000007308 */ /* 0x001e240000001000 */
[----:B0-----:R-:W-:Y:S02]  /*00a0*/  IADD3 R2, PT, PT, R0, 0xffffffe, RZ ;  /* 0x0ffffffe00027810 */ /* 0x001fe40007ffe0ff */
[----:B------:R-:W-:-:S04]  /*00b0*/  IABS R0, R5 ;  /* 0x0000000500007213 */ /* 0x000fc80000000000 */
[----:B------:R0:W1:Y:S02]  /*00c0*/  F2I.FTZ.U32.TRUNC.NTZ R3, R2 ;  /* 0x0000000200037305 */ /* 0x000064000021f000 */
[----:B0-----:R-:W-:Y:S01]  /*00d0*/  HFMA2 R2, -RZ, RZ, 0, 0 ;  /* 0x00000000ff027431 */ /* 0x001fe200000001ff */
[----:B-1----:R-:W-:-:S05]  /*00e0*/  IADD3 R6, PT, PT, RZ, -R3, RZ ;  /* 0x80000003ff067210 */ /* 0x002fca0007ffe0ff */
[----:B------:R-:W-:-:S04]  /*00f0*/  IMAD R9, R6, R7, RZ ;  /* 0x0000000706097224 */ /* 0x000fc800078e02ff */
[----:B------:R-:W-:-:S06]  /*0100*/  IMAD.HI.U32 R3, R3, R9, R2 ;  /* 0x0000000903037227 */ /* 0x000fcc00078e0002 */
[----:B------:R-:W-:-:S05]  /*0110*/  IMAD.HI.U32 R4, R3, R0, RZ ;  /* 0x0000000003047227 */ /* 0x000fca00078e00ff */
[----:B------:R-:W-:-:S05]  /*0120*/  IADD3 R3, PT, PT, -R4, RZ, RZ ;  /* 0x000000ff04037210 */ /* 0x000fca0007ffe1ff */
[----:B------:R-:W-:-:S05]  /*0130*/  IMAD R0, R7, R3, R0 ;  /* 0x0000000307007224 */ /* 0x000fca00078e0200 */
[----:B------:R-:W-:-:S13]  /*0140*/  ISETP.GT.U32.AND P1, PT, R7, R0, PT ;  /* 0x000000000700720c */ /* 0x000fda0003f24070 */
[-C--:B------:R-:W-:Y:S02]  /*0150*/  @!P1 IADD3 R0, PT, PT, R0, -R7.reuse, RZ ;  /* 0x8000000700009210 */ /* 0x080fe40007ffe0ff */
[----:B------:R-:W-:Y:S02]  /*0160*/  @!P1 IADD3 R4, PT, PT, R4, 0x1, RZ ;  /* 0x0000000104049810 */ /* 0x000fe40007ffe0ff */
[----:B------:R-:W-:Y:S02]  /*0170*/  ISETP.GE.U32.AND P0, PT, R0, R7, PT ;  /* 0x000000070000720c */ /* 0x000fe40003f06070 */
[----:B------:R-:W-:Y:S02]  /*0180*/  LOP3.LUT R0, R5, R8, RZ, 0x3c, !PT ;  /* 0x0000000805007212 */ /* 0x000fe400078e3cff */
[----:B------:R-:W-:Y:S02]  /*0190*/  ISETP.NE.AND P1, PT, R8, RZ, PT ;  /* 0x000000ff0800720c */ /* 0x000fe40003f25270 */
[----:B------:R-:W-:-:S07]  /*01a0*/  ISETP.GE.AND P2, PT, R0, RZ, PT ;  /* 0x000000ff0000720c */ /* 0x000fce0003f46270 */
[----:B------:R-:W-:-:S06]  /*01b0*/  @P0 IADD3 R4, PT, PT, R4, 0x1, RZ ;  /* 0x0000000104040810 */ /* 0x000fcc0007ffe0ff */
[----:B------:R-:W-:Y:S02]  /*01c0*/  @!P2 IADD3 R4, PT, PT, -R4, RZ, RZ ;  /* 0x000000ff0404a210 */ /* 0x000fe40007ffe1ff */
[----:B------:R-:W-:-:S04]  /*01d0*/  @!P1 LOP3.LUT R4, RZ, R8, RZ, 0x33, !PT ;  /* 0x00000008ff049212 */ /* 0x000fc800078e33ff */
[C---:B--2---:R-:W-:Y:S02]  /*01e0*/  ISETP.GE.AND P0, PT, R4.reuse, UR6, PT ;  /* 0x0000000604007c0c */ /* 0x044fe4000bf06270 */
[----:B------:R-:W-:Y:S02]  /*01f0*/  IADD3 R0, PT, PT, -R4, RZ, RZ ;  /* 0x000000ff04007210 */ /* 0x000fe40007ffe1ff */
[----:B------:R-:W-:-:S03]  /*0200*/  ISETP.LT.OR P0, PT, R8, RZ, P0 ;  /* 0x000000ff0800720c */ /* 0x000fc60000701670 */
[----:B------:R-:W-:-:S10]  /*0210*/  IMAD R5, R8, R0, R5 ;  /* 0x0000000008057224 */ /* 0x000fd400078e0205 */
[----:B------:R-:W-:Y:S05]  /*0220*/  @P0 EXIT ;  /* 0x000000000000094d */ /* 0x000fea0003800000 */
[C---:B------:R-:W-:Y:S02]  /*0230*/  IADD3 R6, PT, PT, R5.reuse, -0x2, RZ ;  /* 0xfffffffe05067810 */ /* 0x040fe40007ffe0ff */
[----:B------:R-:W-:Y:S02]  /*0240*/  CS2R R2, SRZ ;  /* 0x0000000000027805 */ /* 0x000fe4000001ff00 */
[----:B------:R-:W-:Y:S01]  /*0250*/  IADD3 R0, PT, PT, R4, -0x2, RZ ;  /* 0xfffffffe04007810 */ /* 0x000fe20007ffe0ff */
[----:B------:R-:W0:Y:S01]  /*0260*/  LDCU.64 UR4, c[0x0][0x358] ;  /* 0x00006b00ff0477ac */ /* 0x000e220008000a00 */
[----:B------:R-:W-:Y:S02]  /*0270*/  ISETP.GE.U32.AND P1, PT, R6, R8, PT ;  /* 0x000000080600720c */ /* 0x000fe40003f26070 */
[----:B------:R-:W-:Y:S01]  /*0280*/  ISETP.GE.AND P0, PT, R0, UR6, PT ;  /* 0x0000000600007c0c */ /* 0x000fe2000bf06270 */
[----:B------:R-:W1:Y:S01]  /*0290*/  LDCU.64 UR6, c[0x0][0x390] ;  /* 0x00007200ff0677ac */ /* 0x000e620008000a00 */
[----:B------:R-:W-:-:S02]  /*02a0*/  ISETP.GT.AND P1, PT, R5, 0x2, !P1 ;  /* 0x000000020500780c */ /* 0x000fc40004f24270 */
[C---:B------:R-:W-:Y:S02]  /*02b0*/  IADD3 R8, PT, PT, R5.reuse, -0x3, RZ ;  /* 0xfffffffd05087810 */ /* 0x040fe40007ffe0ff */
[C---:B------:R-:W-:Y:S02]  /*02c0*/  IADD3 R7, PT, PT, R5.reuse, -0x1, RZ ;  /* 0xffffffff05077810 */ /* 0x040fe40007ffe0ff */
[C---:B------:R-:W-:Y:S02]  /*02d0*/  IADD3 R9, PT, PT, R5.reuse, 0x1, RZ ;  /* 0x0000000105097810 */ /* 0x040fe40007ffe0ff */
[C---:B------:R-:W-:Y:S02]  /*02e0*/  IADD3 R10, PT, PT, R5.reuse, 0x2, RZ ;  /* 0x00000002050a7810 */ /* 0x040fe40007ffe0ff */
[----:B------:R-:W-:Y:S02]  /*02f0*/  IADD3 R11, PT, PT, R5, 0x3, RZ ;  /* 0x00000003050b7810 */ /* 0x000fe40007ffe0ff */
[----:B------:R-:W-:-:S02]  /*0300*/  IADD3 R18, PT, PT, R4, -0x3, RZ ;  /* 0xfffffffd04127810 */ /* 0x000fc40007ffe0ff */
[----:B------:R-:W-:Y:S02]  /*0310*/  MOV R21, RZ ;  /* 0x000000ff00157202 */ /* 0x000fe40000000f00 */
[----:B------:R-:W-:Y:S02]  /*0320*/  MOV R0, RZ ;  /* 0x000000ff00007202 */ /* 0x000fe40000000f00 */
[----:B------:R-:W-:Y:S02]  /*0330*/  ISETP.GT.AND P0, PT, R4, 0x2, !P0 ;  /* 0x000000020400780c */ /* 0x000fe40004704270 */
[C---:B------:R-:W-:Y:S02]  /*0340*/  @!P1 IADD3 R6, PT, PT, R8.reuse, RZ, RZ ;  /* 0x000000ff08069210 */ /* 0x040fe40007ffe0ff */
[C---:B------:R-:W-:Y:S02]  /*0350*/  @!P1 IADD3 R7, PT, PT, R8.reuse, RZ, RZ ;  /* 0x000000ff08079210 */ /* 0x040fe40007ffe0ff */
[----:B------:R-:W-:-:S02]  /*0360*/  @!P1 IADD3 R9, PT, PT, R8, RZ, RZ ;  /* 0x000000ff08099210 */ /* 0x000fc40007ffe0ff */
[C---:B------:R-:W-:Y:S02]  /*0370*/  @!P1 IADD3 R10, PT, PT, R8.reuse, RZ, RZ ;  /* 0x000000ff080a9210 */ /* 0x040fe40007ffe0ff */
[----:B------:R-:W-:Y:S02]  /*0380*/  @!P1 IADD3 R11, PT, PT, R8, RZ, RZ ;  /* 0x000000ff080b9210 */ /* 0x000fe40007ffe0ff */
[----:B01----:R-:W-:-:S07]  /*0390*/  SEL R19, R5, R8, P1 ;  /* 0x0000000805137207 */ /* 0x003fce0000800000 */
.L_x_0:
[C---:B------:R-:W-:Y:S01]  /*03a0*/  SEL R13, R21.reuse, RZ, P0 ;  /* 0x000000ff150d7207 */ /* 0x040fe20000000000 */
[----:B------:R-:W-:-:S03]  /*03b0*/  IMAD R15, R21, 0x7, RZ ;  /* 0x00000007150f7824 */ /* 0x000fc600078e02ff */
[----:B------:R-:W-:Y:S02]  /*03c0*/  IADD3 R20, PT, PT, R18, R13, RZ ;  /* 0x0000000d12147210 */ /* 0x000fe40007ffe0ff */
[----:B------:R-:W0:Y:S02]  /*03d0*/  LDC.64 R12, c[0x0][0x398] ;  /* 0x0000e600ff0c7b82 */ /* 0x000e240000000a00 */
[----:B------:R-:W-:-:S04]  /*03e0*/  ISETP.GE.AND P1, PT, R20, UR7, PT ;  /* 0x0000000714007c0c */ /* 0x000fc8000bf26270 */
[----:B------:R-:W-:-:S04]  /*03f0*/  ISETP.GT.AND P1, PT, R20, -0x1, !P1 ;  /* 0xffffffff1400780c */ /* 0x000fc80004f24270 */
[----:B------:R-:W-:-:S13]  /*0400*/  ISETP.GE.U32.OR P4, PT, R8, UR6, !P1 ;  /* 0x0000000608007c0c */ /* 0x000fda000cf86470 */
[----:B------:R-:W1:Y:S01]  /*0410*/  @!P4 LDC.64 R22, c[0x0][0x380] ;  /* 0x0000e000ff16cb82 */ /* 0x000e620000000a00 */
[----:B------:R-:W-:Y:S01]  /*0420*/  ISETP.GE.U32.OR P3, PT, R6, UR6, !P1 ;  /* 0x0000000606007c0c */ /* 0x000fe2000cf66470 */
[----:B------:R-:W-:Y:S02]  /*0430*/  @!P4 IMAD R14, R20, UR6, R8 ;  /* 0x00000006140ecc24 */ /* 0x000fe4000f8e0208 */
[----:B0-----:R-:W-:-:S04]  /*0440*/  IMAD.WIDE.U32 R12, R15, 0x4, R12 ;  /* 0x000000040f0c7825 */ /* 0x001fc800078e000c */
[----:B------:R-:W-:-:S06]  /*0450*/  @!P4 IMAD R17, R14, 0x3, RZ ;  /* 0x000000030e11c824 */ /* 0x000fcc00078e02ff */
[----:B------:R-:W0:Y:S01]  /*0460*/  @!P3 LDC.64 R28, c[0x0][0x380] ;  /* 0x0000e000ff1cbb82 */ /* 0x000e220000000a00 */
[----:B-1----:R-:W-:Y:S02]  /*0470*/  @!P4 IMAD.WIDE R22, R17, 0x4, R22 ;  /* 0x000000041116c825 */ /* 0x002fe400078e0216 */
[----:B------:R-:W2:Y:S04]  /*0480*/  @!P4 LDG.E R17, desc[UR4][R12.64] ;  /* 0x000000040c11c981 */ /* 0x000ea8000c1e1900 */
[----:B------:R-:W2:Y:S01]  /*0490*/  @!P4 LDG.E R26, desc[UR4][R22.64] ;  /* 0x00000004161ac981 */ /* 0x000ea2000c1e1900 */
[----:B------:R-:W-:-:S03]  /*04a0*/  @!P3 IMAD R15, R20, UR6, R6 ;  /* 0x00000006140fbc24 */ /* 0x000fc6000f8e0206 */
[----:B------:R-:W3:Y:S04]  /*04b0*/  @!P4 LDG.E R24, desc[UR4][R22.64+0x4] ;  /* 0x000004041618c981 */ /* 0x000ee8000c1e1900 */
[----:B------:R-:W4:Y:S01]  /*04c0*/  @!P4 LDG.E R14, desc[UR4][R22.64+0x8] ;  /* 0x00000804160ec981 */ /* 0x000f22000c1e1900 */
[----:B------:R-:W-:-:S04]  /*04d0*/  @!P3 IMAD R15, R15, 0x3, RZ ;  /* 0x000000030f0fb824 */ /* 0x000fc800078e02ff */
[----:B0-----:R-:W-:Y:S02]  /*04e0*/  @!P3 IMAD.WIDE R28, R15, 0x4, R28 ;  /* 0x000000040f1cb825 */ /* 0x001fe400078e021c */
[----:B------:R-:W5:Y:S04]  /*04f0*/  @!P3 LDG.E R15, desc[UR4][R12.64+0x4] ;  /* 0x000004040c0fb981 */ /* 0x000f68000c1e1900 */
[----:B------:R-:W5:Y:S04]  /*0500*/  @!P3 LDG.E R16, desc[UR4][R28.64] ;  /* 0x000000041c10b981 */ /* 0x000f68000c1e1900 */
[----:B------:R-:W5:Y:S01]  /*0510*/  @!P3 LDG.E R23, desc[UR4][R28.64+0x4] ;  /* 0x000004041c17b981 */ /* 0x000f62000c1e1900 */
[----:B------:R-:W-:-:S03]  /*0520*/  ISETP.GE.U32.OR P2, PT, R7, UR6, !P1 ;  /* 0x0000000607007c0c */ /* 0x000fc6000cf46470 */
[----:B------:R-:W5:Y:S01]  /*0530*/  @!P3 LDG.E R22, desc[UR4][R28.64+0x8] ;  /* 0x000008041c16b981 */ /* 0x000f62000c1e1900 */
[----:B--2---:R-:W-:-:S09]  /*0540*/  @!P4 IMAD R3, R17, R26, R3 ;  /* 0x0000001a1103c224 */ /* 0x004fd200078e0203 */
[----:B------:R-:W0:Y:S01]  /*0550*/  @!P2 LDC.64 R26, c[0x0][0x380] ;  /* 0x0000e000ff1aab82 */ /* 0x000e220000000a00 */
[C---:B---3--:R-:W-:Y:S02]  /*0560*/  @!P4 IMAD R2, R17.reuse, R24, R2 ;  /* 0x000000181102c224 */ /* 0x048fe400078e0202 */
[----:B------:R-:W-:Y:S02]  /*0570*/  @!P2 IMAD R24, R20, UR6, R7 ;  /* 0x000000061418ac24 */ /* 0x000fe4000f8e0207 */
[----:B----4-:R-:W-:Y:S01]  /*0580*/  @!P4 IMAD R0, R17, R14, R0 ;  /* 0x0000000e1100c224 */ /* 0x010fe200078e0200 */
[----:B------:R-:W-:Y:S01]  /*0590*/  ISETP.GE.U32.OR P4, PT, R19, UR6, !P1 ;  /* 0x0000000613007c0c */ /* 0x000fe2000cf86470 */
[----:B------:R-:W-:Y:S02]  /*05a0*/  @!P2 IMAD R25, R24, 0x3, RZ ;  /* 0x000000031819a824 */ /* 0x000fe400078e02ff */
[----:B-----5:R-:W-:-:S10]  /*05b0*/  @!P3 IMAD R3, R15, R16, R3 ;  /* 0x000000100f03b224 */ /* 0x020fd400078e0203 */
[----:B------:R-:W1:Y:S01]  /*05c0*/  @!P4 LDC.64 R16, c[0x0][0x380] ;  /* 0x0000e000ff10cb82 */ /* 0x000e620000000a00 */
[----:B0-----:R-:W-:Y:S02]  /*05d0*/  @!P2 IMAD.WIDE R26, R25, 0x4, R26 ;  /* 0x00000004191aa825 */ /* 0x001fe400078e021a */
[----:B------:R-:W2:Y:S04]  /*05e0*/  @!P2 LDG.E R25, desc[UR4][R12.64+0x8] ;  /* 0x000008040c19a981 */ /* 0x000ea8000c1e1900 */
[----:B------:R-:W2:Y:S04]  /*05f0*/  @!P2 LDG.E R14, desc[UR4][R26.64] ;  /* 0x000000041a0ea981 */ /* 0x000ea8000c1e1900 */
[----:B------:R-:W3:Y:S04]  /*0600*/  @!P2 LDG.E R28, desc[UR4][R26.64+0x4] ;  /* 0x000004041a1ca981 */ /* 0x000ee8000c1e1900 */
[----:B------:R-:W4:Y:S01]  /*0610*/  @!P2 LDG.E R24, desc[UR4][R26.64+0x8] ;  /* 0x000008041a18a981 */ /* 0x000f22000c1e1900 */
[----:B------:R-:W-:-:S02]  /*0620*/  @!P3 IMAD R2, R15, R23, R2 ;  /* 0x000000170f02b224 */ /* 0x000fc400078e0202 */
[----:B------:R-:W-:Y:S02]  /*0630*/  @!P4 IMAD R23, R20, UR6, R19 ;  /* 0x000000061417cc24 */ /* 0x000fe4000f8e0213 */
[----:B------:R-:W-:Y:S02]  /*0640*/  @!P3 IMAD R0, R15, R22, R0 ;  /* 0x000000160f00b224 */ /* 0x000fe400078e0200 */
[----:B------:R-:W-:-:S04]  /*0650*/  @!P4 IMAD R23, R23, 0x3, RZ ;  /* 0x000000031717c824 */ /* 0x000fc800078e02ff */
[----:B-1----:R-:W-:Y:S02]  /*0660*/  @!P4 IMAD.WIDE R16, R23, 0x4, R16 ;  /* 0x000000041710c825 */ /* 0x002fe400078e0210 */
[----:B------:R-:W5:Y:S04]  /*0670*/  @!P4 LDG.E R23, desc[UR4][R12.64+0xc] ;  /* 0x00000c040c17c981 */ /* 0x000f68000c1e1900 */
[----:B------:R-:W5:Y:S04]  /*0680*/  @!P4 LDG.E R22, desc[UR4][R16.64+0x4] ;  /* 0x000004041016c981 */ /* 0x000f68000c1e1900 */
[----:B------:R-:W5:Y:S04]  /*0690*/  @!P4 LDG.E R26, desc[UR4][R16.64] ;  /* 0x00000004101ac981 */ /* 0x000f68000c1e1900 */
[----:B------:R0:W5:Y:S01]  /*06a0*/  @!P4 LDG.E R27, desc[UR4][R16.64+0x8] ;  /* 0x00000804101bc981 */ /* 0x000162000c1e1900 */
[----:B------:R-:W-:Y:S01]  /*06b0*/  ISETP.GE.U32.OR P3, PT, R9, UR6, !P1 ;  /* 0x0000000609007c0c */ /* 0x000fe2000cf66470 */
[----:B--2---:R-:W-:-:S12]  /*06c0*/  @!P2 IMAD R3, R25, R14, R3 ;  /* 0x0000000e1903a224 */ /* 0x004fd800078e0203 */
[----:B------:R-:W1:Y:S01]  /*06d0*/  @!P3 LDC.64 R14, c[0x0][0x380] ;  /* 0x0000e000ff0ebb82 */ /* 0x000e620000000a00 */
[C---:B---3--:R-:W-:Y:S02]  /*06e0*/  @!P2 IMAD R2, R25.reuse, R28, R2 ;  /* 0x0000001c1902a224 */ /* 0x048fe400078e0202 */
[----:B----4-:R-:W-:Y:S01]  /*06f0*/  @!P2 IMAD R0, R25, R24, R0 ;  /* 0x000000181900a224 */ /* 0x010fe200078e0200 */
[----:B------:R-:W-:Y:S01]  /*0700*/  ISETP.GE.U32.OR P2, PT, R10, UR6, !P1 ;  /* 0x000000060a007c0c */ /* 0x000fe2000cf46470 */
[----:B------:R-:W-:Y:S01]  /*0710*/  @!P3 IMAD R28, R20, UR6, R9 ;  /* 0x00000006141cbc24 */ /* 0x000fe2000f8e0209 */
[----:B------:R-:W2:Y:S11]  /*0720*/  @!P3 LDG.E R25, desc[UR4][R12.64+0x10] ;  /* 0x000010040c19b981 */ /* 0x000eb6000c1e1900 */
[----:B0-----:R-:W0:Y:S01]  /*0730*/  @!P2 LDC.64 R16, c[0x0][0x380] ;  /* 0x0000e000ff10ab82 */ /* 0x001e220000000a00 */
[----:B------:R-:W-:Y:S01]  /*0740*/  ISETP.GE.U32.OR P1, PT, R11, UR6, !P1 ;  /* 0x000000060b007c0c */ /* 0x000fe2000cf26470 */
[----:B-----5:R-:W-:-:S02]  /*0750*/  @!P4 IMAD R2, R23, R22, R2 ;  /* 0x000000161702c224 */ /* 0x020fc400078e0202 */
[----:B------:R-:W-:Y:S02]  /*0760*/  @!P2 IMAD R22, R20, UR6, R10 ;  /* 0x000000061416ac24 */ /* 0x000fe4000f8e020a */
[C---:B------:R-:W-:Y:S02]  /*0770*/  @!P4 IMAD R3, R23.reuse, R26, R3 ;  /* 0x0000001a1703c224 */ /* 0x040fe400078e0203 */
[----:B------:R-:W-:Y:S02]  /*0780*/  @!P4 IMAD R0, R23, R27, R0 ;  /* 0x0000001b1700c224 */ /* 0x000fe400078e0200 */
[----:B------:R-:W-:Y:S01]  /*0790*/  @!P2 IMAD R23, R22, 0x3, RZ ;  /* 0x000000031617a824 */ /* 0x000fe200078e02ff */
[----:B------:R-:W3:Y:S01]  /*07a0*/  @!P2 LDG.E R27, desc[UR4][R12.64+0x14] ;  /* 0x000014040c1ba981 */ /* 0x000ee2000c1e1900 */
[----:B------:R-:W-:Y:S02]  /*07b0*/  @!P3 IMAD R29, R28, 0x3, RZ ;  /* 0x000000031c1db824 */ /* 0x000fe400078e02ff */
[----:B0-----:R-:W-:-:S02]  /*07c0*/  @!P2 IMAD.WIDE R16, R23, 0x4, R16 ;  /* 0x000000041710a825 */ /* 0x001fc400078e0210 */
[----:B------:R-:W0:Y:S02]  /*07d0*/  @!P1 LDC.64 R22, c[0x0][0x380] ;  /* 0x0000e000ff169b82 */ /* 0x000e240000000a00 */
[----:B-1----:R-:W-:Y:S02]  /*07e0*/  @!P3 IMAD.WIDE R14, R29, 0x4, R14 ;  /* 0x000000041d0eb825 */ /* 0x002fe400078e020e */
[----:B------:R-:W4:Y:S04]  /*07f0*/  @!P1 LDG.E R29, desc[UR4][R12.64+0x18] ;  /* 0x000018040c1d9981 */ /* 0x000f28000c1e1900 */
[----:B------:R-:W2:Y:S01]  /*0800*/  @!P3 LDG.E R24, desc[UR4][R14.64] ;  /* 0x000000040e18b981 */ /* 0x000ea2000c1e1900 */
[----:B------:R-:W-:-:S03]  /*0810*/  @!P1 IMAD R20, R20, UR6, R11 ;  /* 0x0000000614149c24 */ /* 0x000fc6000f8e020b */
[----:B------:R-:W5:Y:S04]  /*0820*/  @!P3 LDG.E R26, desc[UR4][R14.64+0x4] ;  /* 0x000004040e1ab981 */ /* 0x000f68000c1e1900 */
[----:B------:R-:W3:Y:S01]  /*0830*/  @!P3 LDG.E R28, desc[UR4][R14.64+0x8] ;  /* 0x000008040e1cb981 */ /* 0x000ee2000c1e1900 */
[----:B------:R-:W-:-:S03]  /*0840*/  @!P1 IMAD R20, R20, 0x3, RZ ;  /* 0x0000000314149824 */ /* 0x000fc600078e02ff */
[----:B------:R-:W4:Y:S01]  /*0850*/  @!P2 LDG.E R12, desc[UR4][R16.64+0x4] ;  /* 0x00000404100ca981 */ /* 0x000f22000c1e1900 */
[----:B0-----:R-:W-:-:S03]  /*0860*/  @!P1 IMAD.WIDE R22, R20, 0x4, R22 ;  /* 0x0000000414169825 */ /* 0x001fc600078e0216 */
[----:B------:R-:W4:Y:S04]  /*0870*/  @!P2 LDG.E R14, desc[UR4][R16.64] ;  /* 0x00000004100ea981 */ /* 0x000f28000c1e1900 */
[----:B------:R-:W4:Y:S04]  /*0880*/  @!P1 LDG.E R20, desc[UR4][R22.64] ;  /* 0x0000000416149981 */ /* 0x000f28000c1e1900 */
[----:B------:R-:W4:Y:S04]  /*0890*/  @!P1 LDG.E R13, desc[UR4][R22.64+0x4] ;  /* 0x00000404160d9981 */ /* 0x000f28000c1e1900 */
[----:B------:R-:W4:Y:S04]  /*08a0*/  @!P2 LDG.E R16, desc[UR4][R16.64+0x8] ;  /* 0x000008041010a981 */ /* 0x000f28000c1e1900 */
[----:B------:R-:W4:Y:S01]  /*08b0*/  @!P1 LDG.E R15, desc[UR4][R22.64+0x8] ;  /* 0x00000804160f9981 */ /* 0x000f22000c1e1900 */
[----:B------:R-:W-:Y:S01]  /*08c0*/  IADD3 R21, PT, PT, R21, 0x1, RZ ;  /* 0x0000000115157810 */ /* 0x000fe20007ffe0ff */
[----:B--2---:R-:W-:-:S02]  /*08d0*/  @!P3 IMAD R3, R25, R24, R3 ;  /* 0x000000181903b224 */ /* 0x004fc400078e0203 */
[C---:B-----5:R-:W-:Y:S02]  /*08e0*/  @!P3 IMAD R2, R25.reuse, R26, R2 ;  /* 0x0000001a1902b224 */ /* 0x060fe400078e0202 */
[----:B---3--:R-:W-:Y:S01]  /*08f0*/  @!P3 IMAD R0, R25, R28, R0 ;  /* 0x0000001c1900b224 */ /* 0x008fe200078e0200 */
[----:B------:R-:W-:Y:S01]  /*0900*/  ISETP.NE.AND P3, PT, R21, 0x7, PT ;  /* 0x000000071500780c */ /* 0x000fe20003f65270 */
[C---:B----4-:R-:W-:Y:S02]  /*0910*/  @!P2 IMAD R2, R27.reuse, R12, R2 ;  /* 0x0000000c1b02a224 */ /* 0x050fe400078e0202 */
[----:B------:R-:W-:-:S04]  /*0920*/  @!P2 IMAD R3, R27, R14, R3 ;  /* 0x0000000e1b03a224 */ /* 0x000fc800078e0203 */
[C---:B------:R-:W-:Y:S02]  /*0930*/  @!P1 IMAD R3, R29.reuse, R20, R3 ;  /* 0x000000141d039224 */ /* 0x040fe400078e0203 */
[----:B------:R-:W-:Y:S02]  /*0940*/  @!P1 IMAD R2, R29, R13, R2 ;  /* 0x0000000d1d029224 */ /* 0x000fe400078e0202 */
[----:B------:R-:W-:-:S04]  /*0950*/  @!P2 IMAD R0, R27, R16, R0 ;  /* 0x000000101b00a224 */ /* 0x000fc800078e0200 */
[----:B------:R-:W-:Y:S01]  /*0960*/  @!P1 IMAD R0, R29, R15, R0 ;  /* 0x0000000f1d009224 */ /* 0x000fe200078e0200 */
[----:B------:R-:W-:Y:S06]  /*0970*/  @P3 BRA `(.L_x_0) ;  /* 0xfffffff800883947 */ /* 0x000fec000383ffff */
[----:B------:R-:W0:Y:S01]  /*0980*/  LDC.64 R6, c[0x0][0x388] ;  /* 0x0000e200ff067b82 */ /* 0x000e220000000a00 */
[----:B------:R-:W-:-:S04]  /*0990*/  IMAD R4, R4, UR6, R5 ;  /* 0x0000000604047c24 */ /* 0x000fc8000f8e0205 */
[----:B------:R-:W-:-:S04]  /*09a0*/  IMAD R5, R4, 0x3, RZ ;  /* 0x0000000304057824 */ /* 0x000fc800078e02ff */
[----:B0-----:R-:W-:-:S05]  /*09b0*/  IMAD.WIDE R4, R5, 0x4, R6 ;  /* 0x0000000405047825 */ /* 0x001fca00078e0206 */
[----:B------:R-:W-:Y:S04]  /*09c0*/  STG.E desc[UR4][R4.64], R3 ;  /* 0x0000000304007986 */ /* 0x000fe8000c101904 */
[----:B------:R-:W-:Y:S04]  /*09d0*/  STG.E desc[UR4][R4.64+0x4], R2 ;  /* 0x0000040204007986 */ /* 0x000fe8000c101904 */
[----:B------:R-:W-:Y:S01]  /*09e0*/  STG.E desc[UR4][R4.64+0x8], R0 ;  /* 0x0000080004007986 */ /* 0x000fe2000c101904 */
[----:B------:R-:W-:Y:S05]  /*09f0*/  EXIT ;  /* 0x000000000000794d */ /* 0x000fea0003800000 */
.L_x_1:
[----:B------:R-:W-:-:S00]  /*0a00*/  BRA `(.L_x_1) ;  /* 0xfffffffc00fc7947 */ /* 0x000fc0000383ffff */
[----:B------:R-:W-:-:S00]  /*0a10*/  NOP ;  /* 0x0000000000007918 */ /* 0x000fc00000000000 */
        /* <DEDUP_REMOVED lines=14> */
.L_x_2:


//--------------------- .nv.shared.reserved.0     --------------------------
	.section	.nv.shared.reserved.0,"aw",@nobits
	.weak		__nv_reservedSMEM_offset_0_alias
	.size		__nv_reservedSMEM_offset_0_alias, 0, 64
	.other		__nv_reservedSMEM_offset_0_alias,@"STO_CUDA_RESERVED_SHARED STV_DEFAULT"
__nv_reservedSMEM_offset_0_alias:
	.zero		0
	.zero		64


//--------------------- .nv.constant0._Z7sharpenPiS_iiS_ --------------------------
	.section	.nv.constant0._Z7sharpenPiS_iiS_,"a",@progbits
	.sectionflags	@""
	.align	4
.nv.constant0._Z7sharpenPiS_iiS_:
	.zero		928


//--------------------- SYMBOLS --------------------------

	.type		.nv.reservedSmem.offset0,@object
	.size		.nv.reservedSmem.offset0,0x4
